//
// Generated by NVIDIA NVVM Compiler
//
// Compiler Build ID: CL-36424714
// Cuda compilation tools, release 13.0, V13.0.88
// Based on NVVM 20.0.0
//

.version 9.0
.target sm_100
.address_size 64

	// .globl	_Z14softmax_kernelPKfPfi
.extern .shared .align 16 .b8 sdata[];

.visible .entry _Z14softmax_kernelPKfPfi(
	.param .u64 .ptr .align 1 _Z14softmax_kernelPKfPfi_param_0,
	.param .u64 .ptr .align 1 _Z14softmax_kernelPKfPfi_param_1,
	.param .u32 _Z14softmax_kernelPKfPfi_param_2
)
{
	.reg .pred 	%p<10>;
	.reg .b32 	%r<21>;
	.reg .b32 	%f<31>;
	.reg .b64 	%rd<9>;

	ld.param.u64 	%rd3, [_Z14softmax_kernelPKfPfi_param_0];
	ld.param.u64 	%rd2, [_Z14softmax_kernelPKfPfi_param_1];
	ld.param.u32 	%r9, [_Z14softmax_kernelPKfPfi_param_2];
	cvta.to.global.u64 	%rd4, %rd3;
	mov.u32 	%r1, %tid.x;
	mov.u32 	%r10, %ctaid.x;
	mov.u32 	%r20, %ntid.x;
	mad.lo.s32 	%r3, %r10, %r20, %r1;
	setp.ge.s32 	%p1, %r3, %r9;
	mul.wide.s32 	%rd5, %r3, 4;
	add.s64 	%rd1, %rd4, %rd5;
	mov.f32 	%f29, 0fFE967699;
	@%p1 bra 	$L__BB0_2;
	ld.global.f32 	%f29, [%rd1];
$L__BB0_2:
	shl.b32 	%r11, %r1, 2;
	mov.u32 	%r12, sdata;
	add.s32 	%r4, %r12, %r11;
	st.shared.f32 	[%r4], %f29;
	bar.sync 	0;
	setp.lt.u32 	%p2, %r20, 2;
	@%p2 bra 	$L__BB0_7;
	mov.u32 	%r19, %r20;
$L__BB0_4:
	shr.u32 	%r6, %r19, 1;
	setp.ge.u32 	%p3, %r1, %r6;
	@%p3 bra 	$L__BB0_6;
	ld.shared.f32 	%f6, [%r4];
	shl.b32 	%r13, %r6, 2;
	add.s32 	%r14, %r4, %r13;
	ld.shared.f32 	%f7, [%r14];
	max.f32 	%f8, %f6, %f7;
	st.shared.f32 	[%r4], %f8;
$L__BB0_6:
	bar.sync 	0;
	setp.gt.u32 	%p4, %r19, 3;
	mov.u32 	%r19, %r6;
	@%p4 bra 	$L__BB0_4;
$L__BB0_7:
	setp.ge.s32 	%p5, %r3, %r9;
	mov.f32 	%f30, 0f00000000;
	@%p5 bra 	$L__BB0_9;
	ld.shared.f32 	%f10, [sdata];
	ld.global.f32 	%f11, [%rd1];
	sub.f32 	%f12, %f11, %f10;
	fma.rn.f32 	%f13, %f12, 0f3BBB989D, 0f3F000000;
	cvt.sat.f32.f32 	%f14, %f13;
	mov.f32 	%f15, 0f4B400001;
	mov.f32 	%f16, 0f437C0000;
	fma.rm.f32 	%f17, %f14, %f16, %f15;
	add.f32 	%f18, %f17, 0fCB40007F;
	neg.f32 	%f19, %f18;
	fma.rn.f32 	%f20, %f12, 0f3FB8AA3B, %f19;
	fma.rn.f32 	%f21, %f12, 0f32A57060, %f20;
	mov.b32 	%r15, %f17;
	shl.b32 	%r16, %r15, 23;
	mov.b32 	%f22, %r16;
	ex2.approx.ftz.f32 	%f23, %f21;
	mul.f32 	%f30, %f23, %f22;
$L__BB0_9:
	setp.lt.u32 	%p6, %r20, 2;
	st.shared.f32 	[%r4], %f30;
	bar.sync 	0;
	@%p6 bra 	$L__BB0_13;
$L__BB0_10:
	shr.u32 	%r8, %r20, 1;
	setp.ge.u32 	%p7, %r1, %r8;
	@%p7 bra 	$L__BB0_12;
	shl.b32 	%r17, %r8, 2;
	add.s32 	%r18, %r4, %r17;
	ld.shared.f32 	%f24, [%r18];
	ld.shared.f32 	%f25, [%r4];
	add.f32 	%f26, %f24, %f25;
	st.shared.f32 	[%r4], %f26;
$L__BB0_12:
	bar.sync 	0;
	setp.gt.u32 	%p8, %r20, 3;
	mov.u32 	%r20, %r8;
	@%p8 bra 	$L__BB0_10;
$L__BB0_13:
	setp.ge.s32 	%p9, %r3, %r9;
	@%p9 bra 	$L__BB0_15;
	ld.shared.f32 	%f27, [sdata];
	div.rn.f32 	%f28, %f30, %f27;
	cvta.to.global.u64 	%rd6, %rd2;
	add.s64 	%rd8, %rd6, %rd5;
	st.global.f32 	[%rd8], %f28;
$L__BB0_15:
	ret;

}


// ===== COMPILED SASS (sm_100) =====

	.target	sm_100

	.elftype	@"ET_EXEC"


//--------------------- .note.nv.tkinfo           --------------------------
	.section	.note.nv.tkinfo,"",@"SHT_NOTE"
	.sectionflags	@"SHF_NOTE_NV_TKINFO"
	.tkinfo
        /*0018*/ 	.word	0x00000002
        /*0030*/ 	.string	""
        /*0030*/ 	.string	"ptxas"
        /*0030*/ 	.string	"Cuda compilation tools, release 13.0, V13.0.88"
        /*0030*/ 	.string	"Build cuda_13.0.r13.0/compiler.36424714_0"
        /*0030*/ 	.string	"-arch sm_100 -m 64 "



//--------------------- .note.nv.cuinfo           --------------------------
	.section	.note.nv.cuinfo,"",@"SHT_NOTE"
	.sectionflags	@"SHF_NOTE_NV_CUINFO"
        /*0018*/ 	.short	0x0002
        /*001a*/ 	.short	0x0064
        /*001c*/ 	.short	0x0082
	.zero		2


//--------------------- .nv.info                  --------------------------
	.section	.nv.info,"",@"SHT_CUDA_INFO"
	.align	4


	//----- nvinfo : EIATTR_REGCOUNT
	.align		4
        /*0000*/ 	.byte	0x04, 0x2f
        /*0002*/ 	.short	(.L_1 - .L_0)
	.align		4
.L_0:
        /*0004*/ 	.word	index@(_Z14softmax_kernelPKfPfi)
        /*0008*/ 	.word	0x00000010


	//----- nvinfo : EIATTR_FRAME_SIZE
	.align		4
.L_1:
        /*000c*/ 	.byte	0x04, 0x11
        /*000e*/ 	.short	(.L_3 - .L_2)
	.align		4
.L_2:
        /*0010*/ 	.word	index@($__internal_0_$__cuda_sm3x_div_rn_noftz_f32_slowpath)
        /*0014*/ 	.word	0x00000000


	//----- nvinfo : EIATTR_FRAME_SIZE
	.align		4
.L_3:
        /*0018*/ 	.byte	0x04, 0x11
        /*001a*/ 	.short	(.L_5 - .L_4)
	.align		4
.L_4:
        /*001c*/ 	.word	index@(_Z14softmax_kernelPKfPfi)
        /*0020*/ 	.word	0x00000000


	//----- nvinfo : EIATTR_MIN_STACK_SIZE
	.align		4
.L_5:
        /*0024*/ 	.byte	0x04, 0x12
        /*0026*/ 	.short	(.L_7 - .L_6)
	.align		4
.L_6:
        /*0028*/ 	.word	index@(_Z14softmax_kernelPKfPfi)
        /*002c*/ 	.word	0x00000000
.L_7:


//--------------------- .nv.compat                --------------------------
	.section	.nv.compat,"",@"SHT_CUDA_COMPAT_INFO"
	.align	4
        /*0000*/ 	.byte	0x02, 0x09, 0x00, 0x00, 0x02, 0x02, 0x01, 0x00, 0x02, 0x05, 0x05, 0x00, 0x03, 0x07, 0x01, 0x01
        /*0010*/ 	.byte	0x02, 0x03, 0x00, 0x00, 0x02, 0x06, 0x01, 0x00, 0x04, 0x0b, 0x08, 0x00, 0x01, 0x00, 0x00, 0x00
        /*0020*/ 	.byte	0x00, 0x00, 0x00, 0x00


//--------------------- .nv.info._Z14softmax_kernelPKfPfi --------------------------
	.section	.nv.info._Z14softmax_kernelPKfPfi,"",@"SHT_CUDA_INFO"
	.sectionflags	@""
	.align	4


	//----- nvinfo : EIATTR_CUDA_API_VERSION
	.align		4
        /*0000*/ 	.byte	0x04, 0x37
        /*0002*/ 	.short	(.L_9 - .L_8)
.L_8:
        /*0004*/ 	.word	0x00000082


	//----- nvinfo : EIATTR_KPARAM_INFO
	.align		4
.L_9:
        /*0008*/ 	.byte	0x04, 0x17
        /*000a*/ 	.short	(.L_11 - .L_10)
.L_10:
        /*000c*/ 	.word	0x00000000
        /*0010*/ 	.short	0x0002
        /*0012*/ 	.short	0x0010
        /*0014*/ 	.byte	0x00, 0xf0, 0x11, 0x00


	//----- nvinfo : EIATTR_KPARAM_INFO
	.align		4
.L_11:
        /*0018*/ 	.byte	0x04, 0x17
        /*001a*/ 	.short	(.L_13 - .L_12)
.L_12:
        /*001c*/ 	.word	0x00000000
        /*0020*/ 	.short	0x0001
        /*0022*/ 	.short	0x0008
        /*0024*/ 	.byte	0x00, 0xf5, 0x21, 0x00


	//----- nvinfo : EIATTR_KPARAM_INFO
	.align		4
.L_13:
        /*0028*/ 	.byte	0x04, 0x17
        /*002a*/ 	.short	(.L_15 - .L_14)
.L_14:
        /*002c*/ 	.word	0x00000000
        /*0030*/ 	.short	0x0000
        /*0032*/ 	.short	0x0000
        /*0034*/ 	.byte	0x00, 0xf5, 0x21, 0x00


	//----- nvinfo : EIATTR_SPARSE_MMA_MASK
	.align		4
.L_15:
        /*0038*/ 	.byte	0x03, 0x50
        /*003a*/ 	.short	0x0000


	//----- nvinfo : EIATTR_MAXREG_COUNT
	.align		4
        /*003c*/ 	.byte	0x03, 0x1b
        /*003e*/ 	.short	0x00ff


	//----- nvinfo : EIATTR_NUM_BARRIERS
	.align		4
        /*0040*/ 	.byte	0x02, 0x4c
        /*0042*/ 	.byte	0x01
	.zero		1


	//----- nvinfo : EIATTR_MERCURY_ISA_VERSION
	.align		4
        /*0044*/ 	.byte	0x03, 0x5f
        /*0046*/ 	.short	0x0101


	//----- nvinfo : EIATTR_VRC_CTA_INIT_COUNT
	.align		4
        /*0048*/ 	.byte	0x02, 0x4a
	.zero		1
	.zero		1


	//----- nvinfo : EIATTR_EXIT_INSTR_OFFSETS
	.align		4
        /*004c*/ 	.byte	0x04, 0x1c
        /*004e*/ 	.short	(.L_17 - .L_16)


	//   ....[0]....
.L_16:
        /*0050*/ 	.word	0x00000470


	//   ....[1]....
        /*0054*/ 	.word	0x000005d0


	//----- nvinfo : EIATTR_CRS_STACK_SIZE
	.align		4
.L_17:
        /*0058*/ 	.byte	0x04, 0x1e
        /*005a*/ 	.short	(.L_19 - .L_18)
.L_18:
        /*005c*/ 	.word	0x00000000


	//----- nvinfo : EIATTR_CBANK_PARAM_SIZE
	.align		4
.L_19:
        /*0060*/ 	.byte	0x03, 0x19
        /*0062*/ 	.short	0x0014


	//----- nvinfo : EIATTR_PARAM_CBANK
	.align		4
        /*0064*/ 	.byte	0x04, 0x0a
        /*0066*/ 	.short	(.L_21 - .L_20)
	.align		4
.L_20:
        /*0068*/ 	.word	index@(.nv.constant0._Z14softmax_kernelPKfPfi)
        /*006c*/ 	.short	0x0380
        /*006e*/ 	.short	0x0014


	//----- nvinfo : EIATTR_SW_WAR
	.align		4
.L_21:
        /*0070*/ 	.byte	0x04, 0x36
        /*0072*/ 	.short	(.L_23 - .L_22)
.L_22:
        /*0074*/ 	.word	0x00000008
.L_23:


//--------------------- .nv.callgraph             --------------------------
	.section	.nv.callgraph,"",@"SHT_CUDA_CALLGRAPH"
	.align	4
	.sectionentsize	8
	.align		4
        /*0000*/ 	.word	0x00000000
	.align		4
        /*0004*/ 	.word	0xffffffff
	.align		4
        /*0008*/ 	.word	0x00000000
	.align		4
        /*000c*/ 	.word	0xfffffffe
	.align		4
        /*0010*/ 	.word	0x00000000
	.align		4
        /*0014*/ 	.word	0xfffffffd
	.align		4
        /*0018*/ 	.word	0x00000000
	.align		4
        /*001c*/ 	.word	0xfffffffc


//--------------------- .text._Z14softmax_kernelPKfPfi --------------------------
	.section	.text._Z14softmax_kernelPKfPfi,"ax",@progbits
	.align	128
        .global         _Z14softmax_kernelPKfPfi
        .type           _Z14softmax_kernelPKfPfi,@function
        .size           _Z14softmax_kernelPKfPfi,(.L_x_20 - _Z14softmax_kernelPKfPfi)
        .other          _Z14softmax_kernelPKfPfi,@"STO_CUDA_ENTRY STV_DEFAULT"
_Z14softmax_kernelPKfPfi:
.text._Z14softmax_kernelPKfPfi:
[----:B------:R-:W-:Y:S01]  /*0000*/  LDC R1, c[0x0][0x37c] ;  /* 0x0000df00ff017b82 */ /* 0x000fe20000000800 */
[----:B------:R-:W0:Y:S07]  /*0010*/  S2R R0, SR_TID.X ;  /* 0x0000000000007919 */ /* 0x000e2e0000002100 */
[----:B------:R-:W0:Y:S01]  /*0020*/  S2UR UR4, SR_CTAID.X ;  /* 0x00000000000479c3 */ /* 0x000e220000002500 */
[----:B------:R-:W1:Y:S01]  /*0030*/  LDCU UR5, c[0x0][0x390] ;  /* 0x00007200ff0577ac */ /* 0x000e620008000800 */
[----:B------:R-:W-:Y:S01]  /*0040*/  IMAD.MOV.U32 R5, RZ, RZ, -0x1698967 ;  /* 0xfe967699ff057424 */ /* 0x000fe200078e00ff */
[----:B------:R-:W2:Y:S05]  /*0050*/  LDCU.64 UR6, c[0x0][0x358] ;  /* 0x00006b00ff0677ac */ /* 0x000eaa0008000a00 */
[----:B------:R-:W0:Y:S08]  /*0060*/  LDC R3, c[0x0][0x360] ;  /* 0x0000d800ff037b82 */ /* 0x000e300000000800 */
[----:B------:R-:W3:Y:S01]  /*0070*/  LDC.64 R6, c[0x0][0x380] ;  /* 0x0000e000ff067b82 */ /* 0x000ee20000000a00 */
[----:B0-----:R-:W-:-:S05]  /*0080*/  IMAD R2, R3, UR4, R0 ;  /* 0x0000000403027c24 */ /* 0x001fca000f8e0200 */
[C---:B-1----:R-:W-:Y:S01]  /*0090*/  ISETP.GE.AND P0, PT, R2.reuse, UR5, PT ;  /* 0x0000000502007c0c */ /* 0x042fe2000bf06270 */
[----:B---3--:R-:W-:-:S12]  /*00a0*/  IMAD.WIDE R6, R2, 0x4, R6 ;  /* 0x0000000402067825 */ /* 0x008fd800078e0206 */
[----:B--2---:R-:W2:Y:S01]  /*00b0*/  @!P0 LDG.E R5, desc[UR6][R6.64] ;  /* 0x0000000606058981 */ /* 0x004ea2000c1e1900 */
[----:B------:R-:W0:Y:S01]  /*00c0*/  S2UR UR5, SR_CgaCtaId ;  /* 0x00000000000579c3 */ /* 0x000e220000008800 */
[----:B------:R-:W-:Y:S01]  /*00d0*/  UMOV UR4, 0x400 ;  /* 0x0000040000047882 */ /* 0x000fe20000000000 */
[----:B------:R-:W-:Y:S01]  /*00e0*/  ISETP.GE.U32.AND P0, PT, R3, 0x2, PT ;  /* 0x000000020300780c */ /* 0x000fe20003f06070 */
[----:B0-----:R-:W-:-:S06]  /*00f0*/  ULEA UR4, UR5, UR4, 0x18 ;  /* 0x0000000405047291 */ /* 0x001fcc000f8ec0ff */
[----:B------:R-:W-:-:S05]  /*0100*/  LEA R4, R0, UR4, 0x2 ;  /* 0x0000000400047c11 */ /* 0x000fca000f8e10ff */
[----:B--2---:R0:W-:Y:S01]  /*0110*/  STS [R4], R5 ;  /* 0x0000000504007388 */ /* 0x0041e20000000800 */
[----:B------:R-:W-:Y:S06]  /*0120*/  BAR.SYNC.DEFER_BLOCKING 0x0 ;  /* 0x0000000000007b1d */ /* 0x000fec0000010000 */
[----:B------:R-:W-:Y:S05]  /*0130*/  @!P0 BRA `(.L_x_0) ;  /* 0x0000000000308947 */ /* 0x000fea0003800000 */
[----:B0-----:R-:W-:-:S07]  /*0140*/  IMAD.MOV.U32 R5, RZ, RZ, R3 ;  /* 0x000000ffff057224 */ /* 0x001fce00078e0003 */
.L_x_1:
[----:B------:R-:W-:-:S04]  /*0150*/  SHF.R.U32.HI R13, RZ, 0x1, R5 ;  /* 0x00000001ff0d7819 */ /* 0x000fc80000011605 */
[----:B------:R-:W-:-:S13]  /*0160*/  ISETP.GE.U32.AND P0, PT, R0, R13, PT ;  /* 0x0000000d0000720c */ /* 0x000fda0003f06070 */
[----:B------:R-:W-:Y:S01]  /*0170*/  @!P0 IMAD R9, R13, 0x4, R4 ;  /* 0x000000040d098824 */ /* 0x000fe200078e0204 */
[----:B------:R-:W-:Y:S05]  /*0180*/  @!P0 LDS R8, [R4] ;  /* 0x0000000004088984 */ /* 0x000fea0000000800 */
[----:B------:R-:W0:Y:S02]  /*0190*/  @!P0 LDS R9, [R9] ;  /* 0x0000000009098984 */ /* 0x000e240000000800 */
[----:B0-----:R-:W-:-:S05]  /*01a0*/  @!P0 FMNMX R11, R8, R9, !PT ;  /* 0x00000009080b8209 */ /* 0x001fca0007800000 */
[----:B------:R1:W-:Y:S01]  /*01b0*/  @!P0 STS [R4], R11 ;  /* 0x0000000b04008388 */ /* 0x0003e20000000800 */
[----:B------:R-:W-:Y:S01]  /*01c0*/  BAR.SYNC.DEFER_BLOCKING 0x0 ;  /* 0x0000000000007b1d */ /* 0x000fe20000010000 */
[----:B------:R-:W-:Y:S01]  /*01d0*/  ISETP.GT.U32.AND P0, PT, R5, 0x3, PT ;  /* 0x000000030500780c */ /* 0x000fe20003f04070 */
[----:B------:R-:W-:-:S12]  /*01e0*/  IMAD.MOV.U32 R5, RZ, RZ, R13 ;  /* 0x000000ffff057224 */ /* 0x000fd800078e000d */
[----:B-1----:R-:W-:Y:S05]  /*01f0*/  @P0 BRA `(.L_x_1) ;  /* 0xfffffffc00d40947 */ /* 0x002fea000383ffff */
.L_x_0:
[----:B------:R-:W1:Y:S01]  /*0200*/  LDCU UR4, c[0x0][0x390] ;  /* 0x00007200ff0477ac */ /* 0x000e620008000800 */
[----:B------:R-:W-:Y:S01]  /*0210*/  BSSY.RECONVERGENT B0, `(.L_x_2) ;  /* 0x0000015000007945 */ /* 0x000fe20003800200 */
[----:B------:R-:W-:Y:S01]  /*0220*/  ISETP.GE.U32.AND P1, PT, R3, 0x2, PT ;  /* 0x000000020300780c */ /* 0x000fe20003f26070 */
[----:B0-----:R-:W-:Y:S01]  /*0230*/  IMAD.MOV.U32 R5, RZ, RZ, RZ ;  /* 0x000000ffff057224 */ /* 0x001fe200078e00ff */
[----:B-1----:R-:W-:-:S13]  /*0240*/  ISETP.GE.AND P0, PT, R2, UR4, PT ;  /* 0x0000000402007c0c */ /* 0x002fda000bf06270 */
[----:B------:R-:W-:Y:S05]  /*0250*/  @P0 BRA `(.L_x_3) ;  /* 0x0000000000400947 */ /* 0x000fea0003800000 */
[----:B------:R-:W2:Y:S01]  /*0260*/  LDG.E R6, desc[UR6][R6.64] ;  /* 0x0000000606067981 */ /* 0x000ea2000c1e1900 */
[----:B------:R-:W0:Y:S01]  /*0270*/  S2UR UR5, SR_CgaCtaId ;  /* 0x00000000000579c3 */ /* 0x000e220000008800 */
[----:B------:R-:W-:Y:S01]  /*0280*/  UMOV UR4, 0x400 ;  /* 0x0000040000047882 */ /* 0x000fe20000000000 */
[----:B------:R-:W-:Y:S02]  /*0290*/  IMAD.MOV.U32 R8, RZ, RZ, 0x3bbb989d ;  /* 0x3bbb989dff087424 */ /* 0x000fe400078e00ff */
[----:B------:R-:W-:Y:S01]  /*02a0*/  IMAD.MOV.U32 R9, RZ, RZ, 0x437c0000 ;  /* 0x437c0000ff097424 */ /* 0x000fe200078e00ff */
[----:B0-----:R-:W-:-:S09]  /*02b0*/  ULEA UR4, UR5, UR4, 0x18 ;  /* 0x0000000405047291 */ /* 0x001fd2000f8ec0ff */
[----:B------:R-:W2:Y:S02]  /*02c0*/  LDS R5, [UR4] ;  /* 0x00000004ff057984 */ /* 0x000ea40008000800 */
[----:B--2---:R-:W-:-:S04]  /*02d0*/  FADD R5, -R5, R6 ;  /* 0x0000000605057221 */ /* 0x004fc80000000100 */
[----:B------:R-:W-:-:S04]  /*02e0*/  FFMA.SAT R8, R5, R8, 0.5 ;  /* 0x3f00000005087423 */ /* 0x000fc80000002008 */
[----:B------:R-:W-:-:S04]  /*02f0*/  FFMA.RM R8, R8, R9, 12582913 ;  /* 0x4b40000108087423 */ /* 0x000fc80000004009 */
[----:B------:R-:W-:-:S04]  /*0300*/  FADD R10, R8, -12583039 ;  /* 0xcb40007f080a7421 */ /* 0x000fc80000000000 */
[----:B------:R-:W-:-:S04]  /*0310*/  FFMA R10, R5, 1.4426950216293334961, -R10 ;  /* 0x3fb8aa3b050a7823 */ /* 0x000fc8000000080a */
[----:B------:R-:W-:Y:S01]  /*0320*/  FFMA R10, R5, 1.925963033500011079e-08, R10 ;  /* 0x32a57060050a7823 */ /* 0x000fe2000000000a */
[----:B------:R-:W-:-:S05]  /*0330*/  IMAD.SHL.U32 R5, R8, 0x800000, RZ ;  /* 0x0080000008057824 */ /* 0x000fca00078e00ff */
[----:B------:R-:W0:Y:S02]  /*0340*/  MUFU.EX2 R10, R10 ;  /* 0x0000000a000a7308 */ /* 0x000e240000000800 */
[----:B0-----:R-:W-:-:S07]  /*0350*/  FMUL R5, R5, R10 ;  /* 0x0000000a05057220 */ /* 0x001fce0000400000 */
.L_x_3:
[----:B------:R-:W-:Y:S05]  /*0360*/  BSYNC.RECONVERGENT B0 ;  /* 0x0000000000007941 */ /* 0x000fea0003800200 */
.L_x_2:
[----:B------:R0:W-:Y:S01]  /*0370*/  STS [R4], R5 ;  /* 0x0000000504007388 */ /* 0x0001e20000000800 */
[----:B------:R-:W-:Y:S06]  /*0380*/  BAR.SYNC.DEFER_BLOCKING 0x0 ;  /* 0x0000000000007b1d */ /* 0x000fec0000010000 */
[----:B------:R-:W-:Y:S05]  /*0390*/  @!P1 BRA `(.L_x_4) ;  /* 0x00000000002c9947 */ /* 0x000fea0003800000 */
.L_x_5:
[----:B------:R-:W-:-:S04]  /*03a0*/  SHF.R.U32.HI R9, RZ, 0x1, R3 ;  /* 0x00000001ff097819 */ /* 0x000fc80000011603 */
[----:B------:R-:W-:-:S13]  /*03b0*/  ISETP.GE.U32.AND P0, PT, R0, R9, PT ;  /* 0x000000090000720c */ /* 0x000fda0003f06070 */
[----:B------:R-:W-:Y:S01]  /*03c0*/  @!P0 IMAD R6, R9, 0x4, R4 ;  /* 0x0000000409068824 */ /* 0x000fe200078e0204 */
[----:B------:R-:W-:Y:S05]  /*03d0*/  @!P0 LDS R7, [R4] ;  /* 0x0000000004078984 */ /* 0x000fea0000000800 */
[----:B------:R-:W1:Y:S02]  /*03e0*/  @!P0 LDS R6, [R6] ;  /* 0x0000000006068984 */ /* 0x000e640000000800 */
[----:B-1----:R-:W-:-:S05]  /*03f0*/  @!P0 FADD R7, R6, R7 ;  /* 0x0000000706078221 */ /* 0x002fca0000000000 */
[----:B------:R1:W-:Y:S01]  /*0400*/  @!P0 STS [R4], R7 ;  /* 0x0000000704008388 */ /* 0x0003e20000000800 */
[----:B------:R-:W-:Y:S01]  /*0410*/  BAR.SYNC.DEFER_BLOCKING 0x0 ;  /* 0x0000000000007b1d */ /* 0x000fe20000010000 */
[----:B------:R-:W-:Y:S01]  /*0420*/  ISETP.GT.U32.AND P0, PT, R3, 0x3, PT ;  /* 0x000000030300780c */ /* 0x000fe20003f04070 */
[----:B------:R-:W-:-:S12]  /*0430*/  IMAD.MOV.U32 R3, RZ, RZ, R9 ;  /* 0x000000ffff037224 */ /* 0x000fd800078e0009 */
[----:B-1----:R-:W-:Y:S05]  /*0440*/  @P0 BRA `(.L_x_5) ;  /* 0xfffffffc00d40947 */ /* 0x002fea000383ffff */
.L_x_4:
[----:B------:R-:W1:Y:S02]  /*0450*/  LDCU UR4, c[0x0][0x390] ;  /* 0x00007200ff0477ac */ /* 0x000e640008000800 */
[----:B-1----:R-:W-:-:S13]  /*0460*/  ISETP.GE.AND P0, PT, R2, UR4, PT ;  /* 0x0000000402007c0c */ /* 0x002fda000bf06270 */
[----:B------:R-:W-:Y:S05]  /*0470*/  @P0 EXIT ;  /* 0x000000000000094d */ /* 0x000fea0003800000 */
[----:B------:R-:W1:Y:S01]  /*0480*/  S2UR UR5, SR_CgaCtaId ;  /* 0x00000000000579c3 */ /* 0x000e620000008800 */
[----:B------:R-:W-:Y:S01]  /*0490*/  UMOV UR4, 0x400 ;  /* 0x0000040000047882 */ /* 0x000fe20000000000 */
[----:B------:R-:W-:Y:S01]  /*04a0*/  BSSY.RECONVERGENT B0, `(.L_x_6) ;  /* 0x000000f000007945 */ /* 0x000fe20003800200 */
[----:B-1----:R-:W-:-:S09]  /*04b0*/  ULEA UR4, UR5, UR4, 0x18 ;  /* 0x0000000405047291 */ /* 0x002fd2000f8ec0ff */
[----:B------:R-:W1:Y:S02]  /*04c0*/  LDS R6, [UR4] ;  /* 0x00000004ff067984 */ /* 0x000e640008000800 */
[----:B-1----:R-:W1:Y:S08]  /*04d0*/  MUFU.RCP R3, R6 ;  /* 0x0000000600037308 */ /* 0x002e700000001000 */
[----:B------:R-:W2:Y:S01]  /*04e0*/  FCHK P0, R5, R6 ;  /* 0x0000000605007302 */ /* 0x000ea20000000000 */
[----:B-1----:R-:W-:-:S04]  /*04f0*/  FFMA R0, -R6, R3, 1 ;  /* 0x3f80000006007423 */ /* 0x002fc80000000103 */
[----:B------:R-:W-:-:S04]  /*0500*/  FFMA R0, R3, R0, R3 ;  /* 0x0000000003007223 */ /* 0x000fc80000000003 */
[----:B------:R-:W-:-:S04]  /*0510*/  FFMA R3, R0, R5, RZ ;  /* 0x0000000500037223 */ /* 0x000fc800000000ff */
[----:B0-----:R-:W-:-:S04]  /*0520*/  FFMA R4, -R6, R3, R5 ;  /* 0x0000000306047223 */ /* 0x001fc80000000105 */
[----:B------:R-:W-:Y:S01]  /*0530*/  FFMA R7, R0, R4, R3 ;  /* 0x0000000400077223 */ /* 0x000fe20000000003 */
[----:B--2---:R-:W-:Y:S06]  /*0540*/  @!P0 BRA `(.L_x_7) ;  /* 0x0000000000108947 */ /* 0x004fec0003800000 */
[----:B------:R-:W-:Y:S01]  /*0550*/  IMAD.MOV.U32 R3, RZ, RZ, R5 ;  /* 0x000000ffff037224 */ /* 0x000fe200078e0005 */
[----:B------:R-:W-:-:S07]  /*0560*/  MOV R4, 0x580 ;  /* 0x0000058000047802 */ /* 0x000fce0000000f00 */
[----:B------:R-:W-:Y:S05]  /*0570*/  CALL.REL.NOINC `($__internal_0_$__cuda_sm3x_div_rn_noftz_f32_slowpath) ;  /* 0x0000000000187944 */ /* 0x000fea0003c00000 */
[----:B------:R-:W-:-:S07]  /*0580*/  IMAD.MOV.U32 R7, RZ, RZ, R0 ;  /* 0x000000ffff077224 */ /* 0x000fce00078e0000 */
.L_x_7:
[----:B------:R-:W-:Y:S05]  /*0590*/  BSYNC.RECONVERGENT B0 ;  /* 0x0000000000007941 */ /* 0x000fea0003800200 */
.L_x_6:
[----:B------:R-:W0:Y:S02]  /*05a0*/  LDC.64 R4, c[0x0][0x388] ;  /* 0x0000e200ff047b82 */ /* 0x000e240000000a00 */
[----:B0-----:R-:W-:-:S05]  /*05b0*/  IMAD.WIDE R2, R2, 0x4, R4 ;  /* 0x0000000402027825 */ /* 0x001fca00078e0204 */
[----:B------:R-:W-:Y:S01]  /*05c0*/  STG.E desc[UR6][R2.64], R7 ;  /* 0x0000000702007986 */ /* 0x000fe2000c101906 */
[----:B------:R-:W-:Y:S05]  /*05d0*/  EXIT ;  /* 0x000000000000794d */ /* 0x000fea0003800000 */
        .weak           $__internal_0_$__cuda_sm3x_div_rn_noftz_f32_slowpath
        .type           $__internal_0_$__cuda_sm3x_div_rn_noftz_f32_slowpath,@function
        .size           $__internal_0_$__cuda_sm3x_div_rn_noftz_f32_slowpath,(.L_x_20 - $__internal_0_$__cuda_sm3x_div_rn_noftz_f32_slowpath)
$__internal_0_$__cuda_sm3x_div_rn_noftz_f32_slowpath:
[----:B------:R-:W-:Y:S01]  /*05e0*/  SHF.R.U32.HI R5, RZ, 0x17, R6 ;  /* 0x00000017ff057819 */ /* 0x000fe20000011606 */
[----:B------:R-:W-:Y:S01]  /*05f0*/  BSSY.RECONVERGENT B1, `(.L_x_8) ;  /* 0x0000063000017945 */ /* 0x000fe20003800200 */
[----:B------:R-:W-:Y:S02]  /*0600*/  SHF.R.U32.HI R0, RZ, 0x17, R3 ;  /* 0x00000017ff007819 */ /* 0x000fe40000011603 */
[----:B------:R-:W-:Y:S02]  /*0610*/  LOP3.LUT R5, R5, 0xff, RZ, 0xc0, !PT ;  /* 0x000000ff05057812 */ /* 0x000fe400078ec0ff */
[----:B------:R-:W-:-:S03]  /*0620*/  LOP3.LUT R10, R0, 0xff, RZ, 0xc0, !PT ;  /* 0x000000ff000a7812 */ /* 0x000fc600078ec0ff */
[----:B------:R-:W-:Y:S02]  /*0630*/  VIADD R8, R5, 0xffffffff ;  /* 0xffffffff05087836 */ /* 0x000fe40000000000 */
[----:B------:R-:W-:-:S03]  /*0640*/  VIADD R9, R10, 0xffffffff ;  /* 0xffffffff0a097836 */ /* 0x000fc60000000000 */
[----:B------:R-:W-:-:S04]  /*0650*/  ISETP.GT.U32.AND P0, PT, R8, 0xfd, PT ;  /* 0x000000fd0800780c */ /* 0x000fc80003f04070 */
[----:B------:R-:W-:-:S13]  /*0660*/  ISETP.GT.U32.OR P0, PT, R9, 0xfd, P0 ;  /* 0x000000fd0900780c */ /* 0x000fda0000704470 */
[----:B------:R-:W-:Y:S01]  /*0670*/  @!P0 IMAD.MOV.U32 R7, RZ, RZ, RZ ;  /* 0x000000ffff078224 */ /* 0x000fe200078e00ff */
[----:B------:R-:W-:Y:S06]  /*0680*/  @!P0 BRA `(.L_x_9) ;  /* 0x0000000000608947 */ /* 0x000fec0003800000 */
[----:B------:R-:W-:Y:S01]  /*0690*/  FSETP.GTU.FTZ.AND P0, PT, |R3|, +INF , PT ;  /* 0x7f8000000300780b */ /* 0x000fe20003f1c200 */
[----:B------:R-:W-:Y:S01]  /*06a0*/  IMAD.MOV.U32 R0, RZ, RZ, R6 ;  /* 0x000000ffff007224 */ /* 0x000fe200078e0006 */
[----:B------:R-:W-:-:S04]  /*06b0*/  FSETP.GTU.FTZ.AND P1, PT, |R6|, +INF , PT ;  /* 0x7f8000000600780b */ /* 0x000fc80003f3c200 */
[----:B------:R-:W-:-:S13]  /*06c0*/  PLOP3.LUT P0, PT, P0, P1, PT, 0xf8, 0x8f ;  /* 0x00000000008f781c */ /* 0x000fda0000703f70 */
[----:B------:R-:W-:Y:S05]  /*06d0*/  @P0 BRA `(.L_x_10) ;  /* 0x00000004004c0947 */ /* 0x000fea0003800000 */
[----:B------:R-:W-:-:S13]  /*06e0*/  LOP3.LUT P0, RZ, R6, 0x7fffffff, R3, 0xc8, !PT ;  /* 0x7fffffff06ff7812 */ /* 0x000fda000780c803 */
[----:B------:R-:W-:Y:S05]  /*06f0*/  @!P0 BRA `(.L_x_11) ;  /* 0x00000004003c8947 */ /* 0x000fea0003800000 */
[C---:B------:R-:W-:Y:S02]  /*0700*/  FSETP.NEU.FTZ.AND P2, PT, |R3|.reuse, +INF , PT ;  /* 0x7f8000000300780b */ /* 0x040fe40003f5d200 */
[----:B------:R-:W-:Y:S02]  /*0710*/  FSETP.NEU.FTZ.AND P1, PT, |R0|, +INF , PT ;  /* 0x7f8000000000780b */ /* 0x000fe40003f3d200 */
[----:B------:R-:W-:-:S11]  /*0720*/  FSETP.NEU.FTZ.AND P0, PT, |R3|, +INF , PT ;  /* 0x7f8000000300780b */ /* 0x000fd60003f1d200 */
[----:B------:R-:W-:Y:S05]  /*0730*/  @!P1 BRA !P2, `(.L_x_11) ;  /* 0x00000004002c9947 */ /* 0x000fea0005000000 */
[----:B------:R-:W-:-:S04]  /*0740*/  LOP3.LUT P2, RZ, R3, 0x7fffffff, RZ, 0xc0, !PT ;  /* 0x7fffffff03ff7812 */ /* 0x000fc8000784c0ff */
[----:B------:R-:W-:-:S13]  /*0750*/  PLOP3.LUT P1, PT, P1, P2, PT, 0x2f, 0xf2 ;  /* 0x0000000000f2781c */ /* 0x000fda0000f24577 */
[----:B------:R-:W-:Y:S05]  /*0760*/  @P1 BRA `(.L_x_12) ;  /* 0x0000000400181947 */ /* 0x000fea0003800000 */
[----:B------:R-:W-:-:S04]  /*0770*/  LOP3.LUT P1, RZ, R6, 0x7fffffff, RZ, 0xc0, !PT ;  /* 0x7fffffff06ff7812 */ /* 0x000fc8000782c0ff */
[----:B------:R-:W-:-:S13]  /*0780*/  PLOP3.LUT P0, PT, P0, P1, PT, 0x2f, 0xf2 ;  /* 0x0000000000f2781c */ /* 0x000fda0000702577 */
[----:B------:R-:W-:Y:S05]  /*0790*/  @P0 BRA `(.L_x_13) ;  /* 0x0000000400000947 */ /* 0x000fea0003800000 */
[----:B------:R-:W-:Y:S02]  /*07a0*/  ISETP.GE.AND P0, PT, R9, RZ, PT ;  /* 0x000000ff0900720c */ /* 0x000fe40003f06270 */
[----:B------:R-:W-:-:S11]  /*07b0*/  ISETP.GE.AND P1, PT, R8, RZ, PT ;  /* 0x000000ff0800720c */ /* 0x000fd60003f26270 */
[----:B------:R-:W-:Y:S02]  /*07c0*/  @P0 IMAD.MOV.U32 R7, RZ, RZ, RZ ;  /* 0x000000ffff070224 */ /* 0x000fe400078e00ff */
[----:B------:R-:W-:Y:S01]  /*07d0*/  @!P0 FFMA R3, R3, 1.84467440737095516160e+19, RZ ;  /* 0x5f80000003038823 */ /* 0x000fe200000000ff */
[----:B------:R-:W-:Y:S02]  /*07e0*/  @!P0 IMAD.MOV.U32 R7, RZ, RZ, -0x40 ;  /* 0xffffffc0ff078424 */ /* 0x000fe400078e00ff */
[----:B------:R-:W-:Y:S02]  /*07f0*/  @!P1 FFMA R6, R0, 1.84467440737095516160e+19, RZ ;  /* 0x5f80000000069823 */ /* 0x000fe400000000ff */
[----:B------:R-:W-:-:S07]  /*0800*/  @!P1 VIADD R7, R7, 0x40 ;  /* 0x0000004007079836 */ /* 0x000fce0000000000 */
.L_x_9:
[----:B------:R-:W-:Y:S01]  /*0810*/  LEA R9, R5, 0xc0800000, 0x17 ;  /* 0xc080000005097811 */ /* 0x000fe200078eb8ff */
[----:B------:R-:W-:Y:S04]  /*0820*/  BSSY.RECONVERGENT B2, `(.L_x_14) ;  /* 0x0000036000027945 */ /* 0x000fe80003800200 */
[----:B------:R-:W-:Y:S02]  /*0830*/  IMAD.IADD R9, R6, 0x1, -R9 ;  /* 0x0000000106097824 */ /* 0x000fe400078e0a09 */
[----:B------:R-:W-:Y:S02]  /*0840*/  VIADD R6, R10, 0xffffff81 ;  /* 0xffffff810a067836 */ /* 0x000fe40000000000 */
[----:B------:R-:W0:Y:S01]  /*0850*/  MUFU.RCP R8, R9 ;  /* 0x0000000900087308 */ /* 0x000e220000001000 */
[----:B------:R-:W-:Y:S01]  /*0860*/  FADD.FTZ R11, -R9, -RZ ;  /* 0x800000ff090b7221 */ /* 0x000fe20000010100 */
[C---:B------:R-:W-:Y:S01]  /*0870*/  IMAD R0, R6.reuse, -0x800000, R3 ;  /* 0xff80000006007824 */ /* 0x040fe200078e0203 */
[----:B------:R-:W-:-:S05]  /*0880*/  IADD3 R6, PT, PT, R6, 0x7f, -R5 ;  /* 0x0000007f06067810 */ /* 0x000fca0007ffe805 */
[----:B------:R-:W-:Y:S02]  /*0890*/  IMAD.IADD R6, R6, 0x1, R7 ;  /* 0x0000000106067824 */ /* 0x000fe400078e0207 */
[----:B0-----:R-:W-:-:S04]  /*08a0*/  FFMA R13, R8, R11, 1 ;  /* 0x3f800000080d7423 */ /* 0x001fc8000000000b */
[----:B------:R-:W-:-:S04]  /*08b0*/  FFMA R10, R8, R13, R8 ;  /* 0x0000000d080a7223 */ /* 0x000fc80000000008 */
[----:B------:R-:W-:-:S04]  /*08c0*/  FFMA R3, R0, R10, RZ ;  /* 0x0000000a00037223 */ /* 0x000fc800000000ff */
[----:B------:R-:W-:-:S04]  /*08d0*/  FFMA R8, R11, R3, R0 ;  /* 0x000000030b087223 */ /* 0x000fc80000000000 */
[----:B------:R-:W-:-:S04]  /*08e0*/  FFMA R13, R10, R8, R3 ;  /* 0x000000080a0d7223 */ /* 0x000fc80000000003 */
[----:B------:R-:W-:-:S04]  /*08f0*/  FFMA R8, R11, R13, R0 ;  /* 0x0000000d0b087223 */ /* 0x000fc80000000000 */
[----:B------:R-:W-:-:S05]  /*0900*/  FFMA R0, R10, R8, R13 ;  /* 0x000000080a007223 */ /* 0x000fca000000000d */
[----:B------:R-:W-:-:S04]  /*0910*/  SHF.R.U32.HI R3, RZ, 0x17, R0 ;  /* 0x00000017ff037819 */ /* 0x000fc80000011600 */
[----:B------:R-:W-:-:S05]  /*0920*/  LOP3.LUT R3, R3, 0xff, RZ, 0xc0, !PT ;  /* 0x000000ff03037812 */ /* 0x000fca00078ec0ff */
[----:B------:R-:W-:-:S04]  /*0930*/  IMAD.IADD R7, R3, 0x1, R6 ;  /* 0x0000000103077824 */ /* 0x000fc800078e0206 */
[----:B------:R-:W-:-:S05]  /*0940*/  VIADD R3, R7, 0xffffffff ;  /* 0xffffffff07037836 */ /* 0x000fca0000000000 */
[----:B------:R-:W-:-:S13]  /*0950*/  ISETP.GE.U32.AND P0, PT, R3, 0xfe, PT ;  /* 0x000000fe0300780c */ /* 0x000fda0003f06070 */
[----:B------:R-:W-:Y:S05]  /*0960*/  @!P0 BRA `(.L_x_15) ;  /* 0x0000000000808947 */ /* 0x000fea0003800000 */
[----:B------:R-:W-:-:S13]  /*0970*/  ISETP.GT.AND P0, PT, R7, 0xfe, PT ;  /* 0x000000fe0700780c */ /* 0x000fda0003f04270 */
[----:B------:R-:W-:Y:S05]  /*0980*/  @P0 BRA `(.L_x_16) ;  /* 0x00000000006c0947 */ /* 0x000fea0003800000 */
[----:B------:R-:W-:-:S13]  /*0990*/  ISETP.GE.AND P0, PT, R7, 0x1, PT ;  /* 0x000000010700780c */ /* 0x000fda0003f06270 */
[----:B------:R-:W-:Y:S05]  /*09a0*/  @P0 BRA `(.L_x_17) ;  /* 0x0000000000740947 */ /* 0x000fea0003800000 */
[----:B------:R-:W-:Y:S02]  /*09b0*/  ISETP.GE.AND P0, PT, R7, -0x18, PT ;  /* 0xffffffe80700780c */ /* 0x000fe40003f06270 */
[----:B------:R-:W-:-:S11]  /*09c0*/  LOP3.LUT R0, R0, 0x80000000, RZ, 0xc0, !PT ;  /* 0x8000000000007812 */ /* 0x000fd600078ec0ff */
[----:B------:R-:W-:Y:S05]  /*09d0*/  @!P0 BRA `(.L_x_17) ;  /* 0x0000000000688947 */ /* 0x000fea0003800000 */
[CCC-:B------:R-:W-:Y:S01]  /*09e0*/  FFMA.RZ R3, R10.reuse, R8.reuse, R13.reuse ;  /* 0x000000080a037223 */ /* 0x1c0fe2000000c00d */
[CCC-:B------:R-:W-:Y:S01]  /*09f0*/  FFMA.RM R6, R10.reuse, R8.reuse, R13.reuse ;  /* 0x000000080a067223 */ /* 0x1c0fe2000000400d */
[C---:B------:R-:W-:Y:S02]  /*0a00*/  ISETP.NE.AND P2, PT, R7.reuse, RZ, PT ;  /* 0x000000ff0700720c */ /* 0x040fe40003f45270 */
[----:B------:R-:W-:Y:S02]  /*0a10*/  ISETP.NE.AND P1, PT, R7, RZ, PT ;  /* 0x000000ff0700720c */ /* 0x000fe40003f25270 */
[----:B------:R-:W-:Y:S01]  /*0a20*/  LOP3.LUT R5, R3, 0x7fffff, RZ, 0xc0, !PT ;  /* 0x007fffff03057812 */ /* 0x000fe200078ec0ff */
[----:B------:R-:W-:Y:S01]  /*0a30*/  FFMA.RP R3, R10, R8, R13 ;  /* 0x000000080a037223 */ /* 0x000fe2000000800d */
[----:B------:R-:W-:Y:S02]  /*0a40*/  VIADD R8, R7, 0x20 ;  /* 0x0000002007087836 */ /* 0x000fe40000000000 */
[----:B------:R-:W-:Y:S01]  /*0a50*/  LOP3.LUT R5, R5, 0x800000, RZ, 0xfc, !PT ;  /* 0x0080000005057812 */ /* 0x000fe200078efcff */
[----:B------:R-:W-:Y:S01]  /*0a60*/  IMAD.MOV R7, RZ, RZ, -R7 ;  /* 0x000000ffff077224 */ /* 0x000fe200078e0a07 */
[----:B------:R-:W-:-:S02]  /*0a70*/  FSETP.NEU.FTZ.AND P0, PT, R3, R6, PT ;  /* 0x000000060300720b */ /* 0x000fc40003f1d000 */
[----:B------:R-:W-:Y:S02]  /*0a80*/  SHF.L.U32 R8, R5, R8, RZ ;  /* 0x0000000805087219 */ /* 0x000fe400000006ff */
[----:B------:R-:W-:Y:S02]  /*0a90*/  SEL R6, R7, RZ, P2 ;  /* 0x000000ff07067207 */ /* 0x000fe40001000000 */
[----:B------:R-:W-:Y:S02]  /*0aa0*/  ISETP.NE.AND P1, PT, R8, RZ, P1 ;  /* 0x000000ff0800720c */ /* 0x000fe40000f25270 */
[----:B------:R-:W-:Y:S02]  /*0ab0*/  SHF.R.U32.HI R6, RZ, R6, R5 ;  /* 0x00000006ff067219 */ /* 0x000fe40000011605 */
[----:B------:R-:W-:Y:S02]  /*0ac0*/  PLOP3.LUT P0, PT, P0, P1, PT, 0xf8, 0x8f ;  /* 0x00000000008f781c */ /* 0x000fe40000703f70 */
[----:B------:R-:W-:-:S02]  /*0ad0*/  SHF.R.U32.HI R8, RZ, 0x1, R6 ;  /* 0x00000001ff087819 */ /* 0x000fc40000011606 */
[----:B------:R-:W-:-:S04]  /*0ae0*/  SEL R3, RZ, 0x1, !P0 ;  /* 0x00000001ff037807 */ /* 0x000fc80004000000 */
[----:B------:R-:W-:-:S04]  /*0af0*/  LOP3.LUT R3, R3, 0x1, R8, 0xf8, !PT ;  /* 0x0000000103037812 */ /* 0x000fc800078ef808 */
[----:B------:R-:W-:-:S05]  /*0b00*/  LOP3.LUT R3, R3, R6, RZ, 0xc0, !PT ;  /* 0x0000000603037212 */ /* 0x000fca00078ec0ff */
[----:B------:R-:W-:-:S05]  /*0b10*/  IMAD.IADD R3, R8, 0x1, R3 ;  /* 0x0000000108037824 */ /* 0x000fca00078e0203 */
[----:B------:R-:W-:Y:S01]  /*0b20*/  LOP3.LUT R0, R3, R0, RZ, 0xfc, !PT ;  /* 0x0000000003007212 */ /* 0x000fe200078efcff */
[----:B------:R-:W-:Y:S06]  /*0b30*/  BRA `(.L_x_17) ;  /* 0x0000000000107947 */ /* 0x000fec0003800000 */
.L_x_16:
[----:B------:R-:W-:-:S04]  /*0b40*/  LOP3.LUT R0, R0, 0x80000000, RZ, 0xc0, !PT ;  /* 0x8000000000007812 */ /* 0x000fc800078ec0ff */
[----:B------:R-:W-:Y:S01]  /*0b50*/  LOP3.LUT R0, R0, 0x7f800000, RZ, 0xfc, !PT ;  /* 0x7f80000000007812 */ /* 0x000fe200078efcff */
[----:B------:R-:W-:Y:S06]  /*0b60*/  BRA `(.L_x_17) ;  /* 0x0000000000047947 */ /* 0x000fec0003800000 */
.L_x_15:
[----:B------:R-:W-:-:S07]  /*0b70*/  IMAD R0, R6, 0x800000, R0 ;  /* 0x0080000006007824 */ /* 0x000fce00078e0200 */
.L_x_17:
[----:B------:R-:W-:Y:S05]  /*0b80*/  BSYNC.RECONVERGENT B2 ;  /* 0x0000000000027941 */ /* 0x000fea0003800200 */
.L_x_14:
[----:B------:R-:W-:Y:S05]  /*0b90*/  BRA `(.L_x_18) ;  /* 0x0000000000207947 */ /* 0x000fea0003800000 */
.L_x_13:
[----:B------:R-:W-:-:S04]  /*0ba0*/  LOP3.LUT R0, R6, 0x80000000, R3, 0x48, !PT ;  /* 0x8000000006007812 */ /* 0x000fc800078e4803 */
[----:B------:R-:W-:Y:S01]  /*0bb0*/  LOP3.LUT R0, R0, 0x7f800000, RZ, 0xfc, !PT ;  /* 0x7f80000000007812 */ /* 0x000fe200078efcff */
[----:B------:R-:W-:Y:S06]  /*0bc0*/  BRA `(.L_x_18) ;  /* 0x0000000000147947 */ /* 0x000fec0003800000 */
.L_x_12:
[----:B------:R-:W-:Y:S01]  /*0bd0*/  LOP3.LUT R0, R6, 0x80000000, R3, 0x48, !PT ;  /* 0x8000000006007812 */ /* 0x000fe200078e4803 */
[----:B------:R-:W-:Y:S06]  /*0be0*/  BRA `(.L_x_18) ;  /* 0x00000000000c7947 */ /* 0x000fec0003800000 */
.L_x_11:
[----:B------:R-:W0:Y:S01]  /*0bf0*/  MUFU.RSQ R0, -QNAN ;  /* 0xffc0000000007908 */ /* 0x000e220000001400 */
[----:B------:R-:W-:Y:S05]  /*0c00*/  BRA `(.L_x_18) ;  /* 0x0000000000047947 */ /* 0x000fea0003800000 */
.L_x_10:
[----:B------:R-:W-:-:S07]  /*0c10*/  FADD.FTZ R0, R3, R0 ;  /* 0x0000000003007221 */ /* 0x000fce0000010000 */
.L_x_18:
[----:B------:R-:W-:Y:S05]  /*0c20*/  BSYNC.RECONVERGENT B1 ;  /* 0x0000000000017941 */ /* 0x000fea0003800200 */
.L_x_8:
[----:B------:R-:W-:-:S04]  /*0c30*/  IMAD.MOV.U32 R5, RZ, RZ, 0x0 ;  /* 0x00000000ff057424 */ /* 0x000fc800078e00ff */
[----:B0-----:R-:W-:Y:S05]  /*0c40*/  RET.REL.NODEC R4 `(_Z14softmax_kernelPKfPfi) ;  /* 0xfffffff004ec7950 */ /* 0x001fea0003c3ffff */
.L_x_19:
[----:B------:R-:W-:-:S00]  /*0c50*/  BRA `(.L_x_19) ;  /* 0xfffffffc00fc7947 */ /* 0x000fc0000383ffff */
[----:B------:R-:W-:-:S00]  /*0c60*/  NOP ;  /* 0x0000000000007918 */ /* 0x000fc00000000000 */
        /* <DEDUP_REMOVED lines=9> */
.L_x_20:


//--------------------- .nv.shared._Z14softmax_kernelPKfPfi --------------------------
	.section	.nv.shared._Z14softmax_kernelPKfPfi,"aw",@nobits
	.sectionflags	@""
	.align	16
	.zero		1024


//--------------------- .nv.shared.reserved.0     --------------------------
	.section	.nv.shared.reserved.0,"aw",@nobits
	.weak		__nv_reservedSMEM_offset_0_alias
	.size		__nv_reservedSMEM_offset_0_alias, 0, 64
	.other		__nv_reservedSMEM_offset_0_alias,@"STO_CUDA_RESERVED_SHARED STV_DEFAULT"
__nv_reservedSMEM_offset_0_alias:
	.zero		0
	.zero		64


//--------------------- .nv.constant0._Z14softmax_kernelPKfPfi --------------------------
	.section	.nv.constant0._Z14softmax_kernelPKfPfi,"a",@progbits
	.sectionflags	@""
	.align	4
.nv.constant0._Z14softmax_kernelPKfPfi:
	.zero		916


//--------------------- SYMBOLS --------------------------

	.type		.nv.reservedSmem.offset0,@object
	.size		.nv.reservedSmem.offset0,0x4
	.type		.nv.reservedSmem.cap,@object
	.size		.nv.reservedSmem.cap,0x4
